//
// Generated by NVIDIA NVVM Compiler
//
// Compiler Build ID: CL-36424714
// Cuda compilation tools, release 13.0, V13.0.88
// Based on NVVM 20.0.0
//

.version 9.0
.target sm_100
.address_size 64

	// .globl	_Z18gpuReductionKernelPfS_i
.extern .shared .align 16 .b8 sharedData[];

.visible .entry _Z18gpuReductionKernelPfS_i(
	.param .u64 .ptr .align 1 _Z18gpuReductionKernelPfS_i_param_0,
	.param .u64 .ptr .align 1 _Z18gpuReductionKernelPfS_i_param_1,
	.param .u32 _Z18gpuReductionKernelPfS_i_param_2
)
{
	.reg .pred 	%p<6>;
	.reg .b32 	%r<17>;
	.reg .b32 	%f<11>;
	.reg .b64 	%rd<11>;

	ld.param.u64 	%rd1, [_Z18gpuReductionKernelPfS_i_param_0];
	ld.param.u64 	%rd2, [_Z18gpuReductionKernelPfS_i_param_1];
	ld.param.u32 	%r8, [_Z18gpuReductionKernelPfS_i_param_2];
	mov.u32 	%r1, %tid.x;
	mov.u32 	%r2, %ctaid.x;
	mov.u32 	%r16, %ntid.x;
	mul.lo.s32 	%r9, %r16, %r2;
	shl.b32 	%r10, %r9, 1;
	add.s32 	%r4, %r10, %r1;
	setp.ge.s32 	%p1, %r4, %r8;
	mov.f32 	%f10, 0f00000000;
	@%p1 bra 	$L__BB0_2;
	cvta.to.global.u64 	%rd3, %rd1;
	mul.wide.s32 	%rd4, %r4, 4;
	add.s64 	%rd5, %rd3, %rd4;
	ld.global.f32 	%f4, [%rd5];
	add.s32 	%r11, %r4, %r16;
	mul.wide.u32 	%rd6, %r11, 4;
	add.s64 	%rd7, %rd3, %rd6;
	ld.global.f32 	%f5, [%rd7];
	add.f32 	%f10, %f4, %f5;
$L__BB0_2:
	shl.b32 	%r12, %r1, 2;
	mov.u32 	%r13, sharedData;
	add.s32 	%r5, %r13, %r12;
	st.shared.f32 	[%r5], %f10;
	bar.sync 	0;
	setp.lt.u32 	%p2, %r16, 2;
	@%p2 bra 	$L__BB0_6;
$L__BB0_3:
	shr.u32 	%r7, %r16, 1;
	setp.ge.u32 	%p3, %r1, %r7;
	@%p3 bra 	$L__BB0_5;
	shl.b32 	%r14, %r7, 2;
	add.s32 	%r15, %r5, %r14;
	ld.shared.f32 	%f6, [%r15];
	ld.shared.f32 	%f7, [%r5];
	add.f32 	%f8, %f6, %f7;
	st.shared.f32 	[%r5], %f8;
$L__BB0_5:
	bar.sync 	0;
	setp.gt.u32 	%p4, %r16, 3;
	mov.u32 	%r16, %r7;
	@%p4 bra 	$L__BB0_3;
$L__BB0_6:
	setp.ne.s32 	%p5, %r1, 0;
	@%p5 bra 	$L__BB0_8;
	ld.shared.f32 	%f9, [sharedData];
	cvta.to.global.u64 	%rd8, %rd2;
	mul.wide.u32 	%rd9, %r2, 4;
	add.s64 	%rd10, %rd8, %rd9;
	st.global.f32 	[%rd10], %f9;
$L__BB0_8:
	ret;

}


// ===== COMPILED SASS (sm_100) =====

	.target	sm_100

	.elftype	@"ET_EXEC"


//--------------------- .note.nv.tkinfo           --------------------------
	.section	.note.nv.tkinfo,"",@"SHT_NOTE"
	.sectionflags	@"SHF_NOTE_NV_TKINFO"
	.tkinfo
        /*0018*/ 	.word	0x00000002
        /*0030*/ 	.string	""
        /*0030*/ 	.string	"ptxas"
        /*0030*/ 	.string	"Cuda compilation tools, release 13.0, V13.0.88"
        /*0030*/ 	.string	"Build cuda_13.0.r13.0/compiler.36424714_0"
        /*0030*/ 	.string	"-arch sm_100 -m 64 "



//--------------------- .note.nv.cuinfo           --------------------------
	.section	.note.nv.cuinfo,"",@"SHT_NOTE"
	.sectionflags	@"SHF_NOTE_NV_CUINFO"
        /*0018*/ 	.short	0x0002
        /*001a*/ 	.short	0x0064
        /*001c*/ 	.short	0x0082
	.zero		2


//--------------------- .nv.info                  --------------------------
	.section	.nv.info,"",@"SHT_CUDA_INFO"
	.align	4


	//----- nvinfo : EIATTR_REGCOUNT
	.align		4
        /*0000*/ 	.byte	0x04, 0x2f
        /*0002*/ 	.short	(.L_1 - .L_0)
	.align		4
.L_0:
        /*0004*/ 	.word	index@(_Z18gpuReductionKernelPfS_i)
        /*0008*/ 	.word	0x0000000e


	//----- nvinfo : EIATTR_FRAME_SIZE
	.align		4
.L_1:
        /*000c*/ 	.byte	0x04, 0x11
        /*000e*/ 	.short	(.L_3 - .L_2)
	.align		4
.L_2:
        /*0010*/ 	.word	index@(_Z18gpuReductionKernelPfS_i)
        /*0014*/ 	.word	0x00000000


	//----- nvinfo : EIATTR_MIN_STACK_SIZE
	.align		4
.L_3:
        /*0018*/ 	.byte	0x04, 0x12
        /*001a*/ 	.short	(.L_5 - .L_4)
	.align		4
.L_4:
        /*001c*/ 	.word	index@(_Z18gpuReductionKernelPfS_i)
        /*0020*/ 	.word	0x00000000
.L_5:


//--------------------- .nv.compat                --------------------------
	.section	.nv.compat,"",@"SHT_CUDA_COMPAT_INFO"
	.align	4
        /*0000*/ 	.byte	0x02, 0x09, 0x00, 0x00, 0x02, 0x02, 0x01, 0x00, 0x02, 0x05, 0x05, 0x00, 0x03, 0x07, 0x01, 0x01
        /*0010*/ 	.byte	0x02, 0x03, 0x00, 0x00, 0x02, 0x06, 0x01, 0x00, 0x04, 0x0b, 0x08, 0x00, 0x09, 0x00, 0x00, 0x00
        /*0020*/ 	.byte	0x00, 0x00, 0x00, 0x00


//--------------------- .nv.info._Z18gpuReductionKernelPfS_i --------------------------
	.section	.nv.info._Z18gpuReductionKernelPfS_i,"",@"SHT_CUDA_INFO"
	.sectionflags	@""
	.align	4


	//----- nvinfo : EIATTR_CUDA_API_VERSION
	.align		4
        /*0000*/ 	.byte	0x04, 0x37
        /*0002*/ 	.short	(.L_7 - .L_6)
.L_6:
        /*0004*/ 	.word	0x00000082


	//----- nvinfo : EIATTR_KPARAM_INFO
	.align		4
.L_7:
        /*0008*/ 	.byte	0x04, 0x17
        /*000a*/ 	.short	(.L_9 - .L_8)
.L_8:
        /*000c*/ 	.word	0x00000000
        /*0010*/ 	.short	0x0002
        /*0012*/ 	.short	0x0010
        /*0014*/ 	.byte	0x00, 0xf0, 0x11, 0x00


	//----- nvinfo : EIATTR_KPARAM_INFO
	.align		4
.L_9:
        /*0018*/ 	.byte	0x04, 0x17
        /*001a*/ 	.short	(.L_11 - .L_10)
.L_10:
        /*001c*/ 	.word	0x00000000
        /*0020*/ 	.short	0x0001
        /*0022*/ 	.short	0x0008
        /*0024*/ 	.byte	0x00, 0xf5, 0x21, 0x00


	//----- nvinfo : EIATTR_KPARAM_INFO
	.align		4
.L_11:
        /*0028*/ 	.byte	0x04, 0x17
        /*002a*/ 	.short	(.L_13 - .L_12)
.L_12:
        /*002c*/ 	.word	0x00000000
        /*0030*/ 	.short	0x0000
        /*0032*/ 	.short	0x0000
        /*0034*/ 	.byte	0x00, 0xf5, 0x21, 0x00


	//----- nvinfo : EIATTR_SPARSE_MMA_MASK
	.align		4
.L_13:
        /*0038*/ 	.byte	0x03, 0x50
        /*003a*/ 	.short	0x0000


	//----- nvinfo : EIATTR_MAXREG_COUNT
	.align		4
        /*003c*/ 	.byte	0x03, 0x1b
        /*003e*/ 	.short	0x00ff


	//----- nvinfo : EIATTR_NUM_BARRIERS
	.align		4
        /*0040*/ 	.byte	0x02, 0x4c
        /*0042*/ 	.byte	0x01
	.zero		1


	//----- nvinfo : EIATTR_MERCURY_ISA_VERSION
	.align		4
        /*0044*/ 	.byte	0x03, 0x5f
        /*0046*/ 	.short	0x0101


	//----- nvinfo : EIATTR_VRC_CTA_INIT_COUNT
	.align		4
        /*0048*/ 	.byte	0x02, 0x4a
	.zero		1
	.zero		1


	//----- nvinfo : EIATTR_EXIT_INSTR_OFFSETS
	.align		4
        /*004c*/ 	.byte	0x04, 0x1c
        /*004e*/ 	.short	(.L_15 - .L_14)


	//   ....[0]....
.L_14:
        /*0050*/ 	.word	0x00000260


	//   ....[1]....
        /*0054*/ 	.word	0x000002e0


	//----- nvinfo : EIATTR_CBANK_PARAM_SIZE
	.align		4
.L_15:
        /*0058*/ 	.byte	0x03, 0x19
        /*005a*/ 	.short	0x0014


	//----- nvinfo : EIATTR_PARAM_CBANK
	.align		4
        /*005c*/ 	.byte	0x04, 0x0a
        /*005e*/ 	.short	(.L_17 - .L_16)
	.align		4
.L_16:
        /*0060*/ 	.word	index@(.nv.constant0._Z18gpuReductionKernelPfS_i)
        /*0064*/ 	.short	0x0380
        /*0066*/ 	.short	0x0014


	//----- nvinfo : EIATTR_SW_WAR
	.align		4
.L_17:
        /*0068*/ 	.byte	0x04, 0x36
        /*006a*/ 	.short	(.L_19 - .L_18)
.L_18:
        /*006c*/ 	.word	0x00000008
.L_19:


//--------------------- .nv.callgraph             --------------------------
	.section	.nv.callgraph,"",@"SHT_CUDA_CALLGRAPH"
	.align	4
	.sectionentsize	8
	.align		4
        /*0000*/ 	.word	0x00000000
	.align		4
        /*0004*/ 	.word	0xffffffff
	.align		4
        /*0008*/ 	.word	0x00000000
	.align		4
        /*000c*/ 	.word	0xfffffffe
	.align		4
        /*0010*/ 	.word	0x00000000
	.align		4
        /*0014*/ 	.word	0xfffffffd
	.align		4
        /*0018*/ 	.word	0x00000000
	.align		4
        /*001c*/ 	.word	0xfffffffc


//--------------------- .text._Z18gpuReductionKernelPfS_i --------------------------
	.section	.text._Z18gpuReductionKernelPfS_i,"ax",@progbits
	.align	128
        .global         _Z18gpuReductionKernelPfS_i
        .type           _Z18gpuReductionKernelPfS_i,@function
        .size           _Z18gpuReductionKernelPfS_i,(.L_x_3 - _Z18gpuReductionKernelPfS_i)
        .other          _Z18gpuReductionKernelPfS_i,@"STO_CUDA_ENTRY STV_DEFAULT"
_Z18gpuReductionKernelPfS_i:
.text._Z18gpuReductionKernelPfS_i:
[----:B------:R-:W-:Y:S01]  /*0000*/  LDC R1, c[0x0][0x37c] ;  /* 0x0000df00ff017b82 */ /* 0x000fe20000000800 */
[----:B------:R-:W0:Y:S01]  /*0010*/  S2R R11, SR_CTAID.X ;  /* 0x00000000000b7919 */ /* 0x000e220000002500 */
[----:B------:R-:W0:Y:S01]  /*0020*/  LDCU UR4, c[0x0][0x360] ;  /* 0x00006c00ff0477ac */ /* 0x000e220008000800 */
[----:B------:R-:W1:Y:S01]  /*0030*/  S2R R9, SR_TID.X ;  /* 0x0000000000097919 */ /* 0x000e620000002100 */
[----:B------:R-:W2:Y:S01]  /*0040*/  LDCU UR5, c[0x0][0x390] ;  /* 0x00007200ff0577ac */ /* 0x000ea20008000800 */
[----:B------:R-:W3:Y:S01]  /*0050*/  LDCU.64 UR6, c[0x0][0x358] ;  /* 0x00006b00ff0677ac */ /* 0x000ee20008000a00 */
[----:B0-----:R-:W-:-:S04]  /*0060*/  IMAD R0, R11, UR4, RZ ;  /* 0x000000040b007c24 */ /* 0x001fc8000f8e02ff */
[----:B-1----:R-:W-:Y:S02]  /*0070*/  IMAD R3, R0, 0x2, R9 ;  /* 0x0000000200037824 */ /* 0x002fe400078e0209 */
[----:B------:R-:W-:-:S03]  /*0080*/  IMAD.U32 R0, RZ, RZ, UR4 ;  /* 0x00000004ff007e24 */ /* 0x000fc6000f8e00ff */
[----:B--2---:R-:W-:-:S13]  /*0090*/  ISETP.GE.AND P1, PT, R3, UR5, PT ;  /* 0x0000000503007c0c */ /* 0x004fda000bf26270 */
[----:B------:R-:W0:Y:S01]  /*00a0*/  @!P1 LDC.64 R4, c[0x0][0x380] ;  /* 0x0000e000ff049b82 */ /* 0x000e220000000a00 */
[C---:B------:R-:W-:Y:S01]  /*00b0*/  @!P1 IADD3 R7, PT, PT, R3.reuse, R0, RZ ;  /* 0x0000000003079210 */ /* 0x040fe20007ffe0ff */
[----:B0-----:R-:W-:-:S04]  /*00c0*/  @!P1 IMAD.WIDE R2, R3, 0x4, R4 ;  /* 0x0000000403029825 */ /* 0x001fc800078e0204 */
[----:B------:R-:W-:Y:S02]  /*00d0*/  @!P1 IMAD.WIDE.U32 R4, R7, 0x4, R4 ;  /* 0x0000000407049825 */ /* 0x000fe400078e0004 */
[----:B---3--:R-:W2:Y:S04]  /*00e0*/  @!P1 LDG.E R2, desc[UR6][R2.64] ;  /* 0x0000000602029981 */ /* 0x008ea8000c1e1900 */
[----:B------:R-:W2:Y:S01]  /*00f0*/  @!P1 LDG.E R5, desc[UR6][R4.64] ;  /* 0x0000000604059981 */ /* 0x000ea2000c1e1900 */
[----:B------:R-:W0:Y:S01]  /*0100*/  S2UR UR5, SR_CgaCtaId ;  /* 0x00000000000579c3 */ /* 0x000e220000008800 */
[----:B------:R-:W-:Y:S01]  /*0110*/  UMOV UR4, 0x400 ;  /* 0x0000040000047882 */ /* 0x000fe20000000000 */
[----:B------:R-:W-:Y:S01]  /*0120*/  ISETP.GE.U32.AND P0, PT, R0, 0x2, PT ;  /* 0x000000020000780c */ /* 0x000fe20003f06070 */
[----:B------:R-:W-:Y:S01]  /*0130*/  IMAD.MOV.U32 R6, RZ, RZ, RZ ;  /* 0x000000ffff067224 */ /* 0x000fe200078e00ff */
[----:B0-----:R-:W-:-:S06]  /*0140*/  ULEA UR4, UR5, UR4, 0x18 ;  /* 0x0000000405047291 */ /* 0x001fcc000f8ec0ff */
[C---:B------:R-:W-:Y:S01]  /*0150*/  LEA R7, R9.reuse, UR4, 0x2 ;  /* 0x0000000409077c11 */ /* 0x040fe2000f8e10ff */
[----:B--2---:R-:W-:Y:S01]  /*0160*/  @!P1 FADD R6, R2, R5 ;  /* 0x0000000502069221 */ /* 0x004fe20000000000 */
[----:B------:R-:W-:-:S04]  /*0170*/  ISETP.NE.AND P1, PT, R9, RZ, PT ;  /* 0x000000ff0900720c */ /* 0x000fc80003f25270 */
[----:B------:R0:W-:Y:S01]  /*0180*/  STS [R7], R6 ;  /* 0x0000000607007388 */ /* 0x0001e20000000800 */
[----:B------:R-:W-:Y:S06]  /*0190*/  BAR.SYNC.DEFER_BLOCKING 0x0 ;  /* 0x0000000000007b1d */ /* 0x000fec0000010000 */
[----:B------:R-:W-:Y:S05]  /*01a0*/  @!P0 BRA `(.L_x_0) ;  /* 0x00000000002c8947 */ /* 0x000fea0003800000 */
.L_x_1:
[----:B0-----:R-:W-:-:S04]  /*01b0*/  SHF.R.U32.HI R6, RZ, 0x1, R0 ;  /* 0x00000001ff067819 */ /* 0x001fc80000011600 */
[----:B------:R-:W-:-:S13]  /*01c0*/  ISETP.GE.U32.AND P0, PT, R9, R6, PT ;  /* 0x000000060900720c */ /* 0x000fda0003f06070 */
[----:B------:R-:W-:Y:S01]  /*01d0*/  @!P0 LEA R2, R6, R7, 0x2 ;  /* 0x0000000706028211 */ /* 0x000fe200078e10ff */
[----:B------:R-:W-:Y:S05]  /*01e0*/  @!P0 LDS R3, [R7] ;  /* 0x0000000007038984 */ /* 0x000fea0000000800 */
[----:B------:R-:W0:Y:S02]  /*01f0*/  @!P0 LDS R2, [R2] ;  /* 0x0000000002028984 */ /* 0x000e240000000800 */
[----:B0-----:R-:W-:-:S05]  /*0200*/  @!P0 FADD R4, R2, R3 ;  /* 0x0000000302048221 */ /* 0x001fca0000000000 */
[----:B------:R1:W-:Y:S01]  /*0210*/  @!P0 STS [R7], R4 ;  /* 0x0000000407008388 */ /* 0x0003e20000000800 */
[----:B------:R-:W-:Y:S01]  /*0220*/  BAR.SYNC.DEFER_BLOCKING 0x0 ;  /* 0x0000000000007b1d */ /* 0x000fe20000010000 */
[----:B------:R-:W-:Y:S02]  /*0230*/  ISETP.GT.U32.AND P0, PT, R0, 0x3, PT ;  /* 0x000000030000780c */ /* 0x000fe40003f04070 */
[----:B------:R-:W-:-:S11]  /*0240*/  MOV R0, R6 ;  /* 0x0000000600007202 */ /* 0x000fd60000000f00 */
[----:B-1----:R-:W-:Y:S05]  /*0250*/  @P0 BRA `(.L_x_1) ;  /* 0xfffffffc00d40947 */ /* 0x002fea000383ffff */
.L_x_0:
[----:B------:R-:W-:Y:S05]  /*0260*/  @P1 EXIT ;  /* 0x000000000000194d */ /* 0x000fea0003800000 */
[----:B------:R-:W1:Y:S01]  /*0270*/  S2UR UR5, SR_CgaCtaId ;  /* 0x00000000000579c3 */ /* 0x000e620000008800 */
[----:B------:R-:W-:-:S07]  /*0280*/  UMOV UR4, 0x400 ;  /* 0x0000040000047882 */ /* 0x000fce0000000000 */
[----:B------:R-:W2:Y:S01]  /*0290*/  LDC.64 R2, c[0x0][0x388] ;  /* 0x0000e200ff027b82 */ /* 0x000ea20000000a00 */
[----:B-1----:R-:W-:Y:S01]  /*02a0*/  ULEA UR4, UR5, UR4, 0x18 ;  /* 0x0000000405047291 */ /* 0x002fe2000f8ec0ff */
[----:B--2---:R-:W-:-:S08]  /*02b0*/  IMAD.WIDE.U32 R2, R11, 0x4, R2 ;  /* 0x000000040b027825 */ /* 0x004fd000078e0002 */
[----:B------:R-:W1:Y:S04]  /*02c0*/  LDS R5, [UR4] ;  /* 0x00000004ff057984 */ /* 0x000e680008000800 */
[----:B-1----:R-:W-:Y:S01]  /*02d0*/  STG.E desc[UR6][R2.64], R5 ;  /* 0x0000000502007986 */ /* 0x002fe2000c101906 */
[----:B------:R-:W-:Y:S05]  /*02e0*/  EXIT ;  /* 0x000000000000794d */ /* 0x000fea0003800000 */
.L_x_2:
[----:B------:R-:W-:-:S00]  /*02f0*/  BRA `(.L_x_2) ;  /* 0xfffffffc00fc7947 */ /* 0x000fc0000383ffff */
[----:B------:R-:W-:-:S00]  /*0300*/  NOP ;  /* 0x0000000000007918 */ /* 0x000fc00000000000 */
[----:B------:R-:W-:-:S00]  /*0310*/  NOP ;  /* 0x0000000000007918 */ /* 0x000fc00000000000 */
[----:B------:R-:W-:-:S00]  /*0320*/  NOP ;  /* 0x0000000000007918 */ /* 0x000fc00000000000 */
[----:B------:R-:W-:-:S00]  /*0330*/  NOP ;  /* 0x0000000000007918 */ /* 0x000fc00000000000 */
[----:B------:R-:W-:-:S00]  /*0340*/  NOP ;  /* 0x0000000000007918 */ /* 0x000fc00000000000 */
[----:B------:R-:W-:-:S00]  /*0350*/  NOP ;  /* 0x0000000000007918 */ /* 0x000fc00000000000 */
[----:B------:R-:W-:-:S00]  /*0360*/  NOP ;  /* 0x0000000000007918 */ /* 0x000fc00000000000 */
[----:B------:R-:W-:-:S00]  /*0370*/  NOP ;  /* 0x0000000000007918 */ /* 0x000fc00000000000 */
.L_x_3:


//--------------------- .nv.shared._Z18gpuReductionKernelPfS_i --------------------------
	.section	.nv.shared._Z18gpuReductionKernelPfS_i,"aw",@nobits
	.sectionflags	@""
	.align	16
	.zero		1024


//--------------------- .nv.shared.reserved.0     --------------------------
	.section	.nv.shared.reserved.0,"aw",@nobits
	.weak		__nv_reservedSMEM_offset_0_alias
	.size		__nv_reservedSMEM_offset_0_alias, 0, 64
	.other		__nv_reservedSMEM_offset_0_alias,@"STO_CUDA_RESERVED_SHARED STV_DEFAULT"
__nv_reservedSMEM_offset_0_alias:
	.zero		0
	.zero		64


//--------------------- .nv.constant0._Z18gpuReductionKernelPfS_i --------------------------
	.section	.nv.constant0._Z18gpuReductionKernelPfS_i,"a",@progbits
	.sectionflags	@""
	.align	4
.nv.constant0._Z18gpuReductionKernelPfS_i:
	.zero		916


//--------------------- SYMBOLS --------------------------

	.type		.nv.reservedSmem.offset0,@object
	.size		.nv.reservedSmem.offset0,0x4
	.type		.nv.reservedSmem.cap,@object
	.size		.nv.reservedSmem.cap,0x4
